//
// Generated by NVIDIA NVVM Compiler
//
// Compiler Build ID: CL-36424714
// Cuda compilation tools, release 13.0, V13.0.88
// Based on NVVM 20.0.0
//

.version 9.0
.target sm_100
.address_size 64

	// .globl	_Z9lcsSearchPciS_ii
.extern .func  (.param .b32 func_retval0) vprintf
(
	.param .b64 vprintf_param_0,
	.param .b64 vprintf_param_1
)
;
.global .align 1 .b8 $str[20] = {77, 97, 116, 99, 104, 32, 40, 76, 67, 83, 61, 37, 100, 41, 58, 32, 37, 115, 10};

.visible .entry _Z9lcsSearchPciS_ii(
	.param .u64 .ptr .align 1 _Z9lcsSearchPciS_ii_param_0,
	.param .u32 _Z9lcsSearchPciS_ii_param_1,
	.param .u64 .ptr .align 1 _Z9lcsSearchPciS_ii_param_2,
	.param .u32 _Z9lcsSearchPciS_ii_param_3,
	.param .u32 _Z9lcsSearchPciS_ii_param_4
)
{
	.local .align 16 .b8 	__local_depot0[132640];
	.reg .b64 	%SP;
	.reg .b64 	%SPL;
	.reg .pred 	%p<32>;
	.reg .b16 	%rs<25>;
	.reg .b32 	%r<109>;
	.reg .b64 	%rd<64>;

	mov.u64 	%SPL, __local_depot0;
	cvta.local.u64 	%SP, %SPL;
	ld.param.u64 	%rd18, [_Z9lcsSearchPciS_ii_param_0];
	ld.param.u32 	%r44, [_Z9lcsSearchPciS_ii_param_1];
	ld.param.u32 	%r42, [_Z9lcsSearchPciS_ii_param_3];
	add.u64 	%rd1, %SPL, 0;
	mov.u32 	%r45, %ctaid.x;
	mov.u32 	%r46, %ntid.x;
	mov.u32 	%r47, %tid.x;
	mad.lo.s32 	%r1, %r45, %r46, %r47;
	setp.ge.s32 	%p1, %r1, %r44;
	@%p1 bra 	$L__BB0_53;
	cvta.to.global.u64 	%rd2, %rd18;
	shl.b32 	%r49, %r1, 8;
	cvt.s64.s32 	%rd3, %r49;
	add.s64 	%rd4, %rd2, %rd3;
	mov.b32 	%r95, 0;
	mov.b16 	%rs23, 0;
	mov.u16 	%rs24, %rs23;
$L__BB0_2:
	mov.u32 	%r2, %r95;
	add.s32 	%r95, %r2, 1;
	cvt.u64.u32 	%rd21, %r2;
	add.s64 	%rd22, %rd4, %rd21;
	ld.global.u8 	%rs8, [%rd22];
	setp.ne.s16 	%p2, %rs8, 0;
	setp.lt.u32 	%p3, %r2, 256;
	and.pred  	%p4, %p2, %p3;
	add.s16 	%rs24, %rs24, 1;
	add.s16 	%rs23, %rs23, 1;
	@%p4 bra 	$L__BB0_2;
	setp.lt.s32 	%p5, %r42, 0;
	@%p5 bra 	$L__BB0_19;
	cvt.u32.u16 	%r51, %rs24;
	and.b32  	%r52, %r51, 15;
	add.s32 	%r4, %r52, -1;
	cvt.u32.u16 	%r53, %rs23;
	and.b32  	%r54, %r53, 7;
	add.s32 	%r5, %r54, -1;
	and.b32  	%r6, %r95, 15;
	and.b32  	%r7, %r95, 2147483632;
	and.b32  	%r8, %r51, 7;
	and.b32  	%r9, %r53, 3;
	mov.b32 	%r96, 0;
$L__BB0_5:
	mov.u32 	%r10, %r96;
	setp.lt.u32 	%p6, %r2, 15;
	mul.wide.u32 	%rd23, %r10, 1028;
	add.s64 	%rd5, %rd1, %rd23;
	mov.b32 	%r99, 0;
	@%p6 bra 	$L__BB0_8;
	mov.b32 	%r97, 0;
$L__BB0_7:
	.pragma "nounroll";
	mul.wide.u32 	%rd24, %r97, 4;
	add.s64 	%rd25, %rd5, %rd24;
	mov.b32 	%r57, 0;
	st.local.u32 	[%rd25], %r57;
	st.local.u32 	[%rd25+4], %r57;
	st.local.u32 	[%rd25+8], %r57;
	st.local.u32 	[%rd25+12], %r57;
	st.local.u32 	[%rd25+16], %r57;
	st.local.u32 	[%rd25+20], %r57;
	st.local.u32 	[%rd25+24], %r57;
	st.local.u32 	[%rd25+28], %r57;
	st.local.u32 	[%rd25+32], %r57;
	st.local.u32 	[%rd25+36], %r57;
	st.local.u32 	[%rd25+40], %r57;
	st.local.u32 	[%rd25+44], %r57;
	st.local.u32 	[%rd25+48], %r57;
	st.local.u32 	[%rd25+52], %r57;
	st.local.u32 	[%rd25+56], %r57;
	st.local.u32 	[%rd25+60], %r57;
	add.s32 	%r97, %r97, 16;
	setp.ne.s32 	%p7, %r97, %r7;
	mov.u32 	%r99, %r7;
	@%p7 bra 	$L__BB0_7;
$L__BB0_8:
	setp.eq.s32 	%p8, %r6, 0;
	@%p8 bra 	$L__BB0_18;
	setp.lt.u32 	%p9, %r4, 7;
	@%p9 bra 	$L__BB0_11;
	mul.wide.u32 	%rd26, %r99, 4;
	add.s64 	%rd27, %rd5, %rd26;
	mov.b32 	%r58, 0;
	st.local.u32 	[%rd27], %r58;
	st.local.u32 	[%rd27+4], %r58;
	st.local.u32 	[%rd27+8], %r58;
	st.local.u32 	[%rd27+12], %r58;
	st.local.u32 	[%rd27+16], %r58;
	st.local.u32 	[%rd27+20], %r58;
	st.local.u32 	[%rd27+24], %r58;
	st.local.u32 	[%rd27+28], %r58;
	add.s32 	%r99, %r99, 8;
$L__BB0_11:
	setp.eq.s32 	%p10, %r8, 0;
	@%p10 bra 	$L__BB0_18;
	setp.lt.u32 	%p11, %r5, 3;
	@%p11 bra 	$L__BB0_14;
	mul.wide.u32 	%rd28, %r99, 4;
	add.s64 	%rd29, %rd5, %rd28;
	mov.b32 	%r59, 0;
	st.local.u32 	[%rd29], %r59;
	st.local.u32 	[%rd29+4], %r59;
	st.local.u32 	[%rd29+8], %r59;
	st.local.u32 	[%rd29+12], %r59;
	add.s32 	%r99, %r99, 4;
$L__BB0_14:
	setp.eq.s32 	%p12, %r9, 0;
	@%p12 bra 	$L__BB0_18;
	setp.eq.s32 	%p13, %r9, 1;
	mul.wide.u32 	%rd30, %r99, 4;
	add.s64 	%rd7, %rd5, %rd30;
	mov.b32 	%r60, 0;
	st.local.u32 	[%rd7], %r60;
	@%p13 bra 	$L__BB0_18;
	setp.eq.s32 	%p14, %r9, 2;
	mov.b32 	%r61, 0;
	st.local.u32 	[%rd7+4], %r61;
	@%p14 bra 	$L__BB0_18;
	mov.b32 	%r62, 0;
	st.local.u32 	[%rd7+8], %r62;
$L__BB0_18:
	add.s32 	%r96, %r10, 1;
	setp.eq.s32 	%p15, %r10, %r42;
	@%p15 bra 	$L__BB0_19;
	bra.uni 	$L__BB0_5;
$L__BB0_19:
	setp.lt.s32 	%p16, %r42, 1;
	@%p16 bra 	$L__BB0_51;
	and.b32  	%r11, %r2, 3;
	add.s64 	%rd31, %rd3, %rd2;
	add.s64 	%rd6, %rd31, 1;
	mov.b32 	%r101, 1;
$L__BB0_21:
	mov.u32 	%r20, %r101;
	setp.eq.s32 	%p17, %r2, 0;
	@%p17 bra 	$L__BB0_50;
	ld.param.u64 	%rd61, [_Z9lcsSearchPciS_ii_param_2];
	setp.lt.u32 	%p18, %r2, 4;
	cvt.s64.s32 	%rd8, %r20;
	cvta.to.global.u64 	%rd32, %rd61;
	add.s64 	%rd33, %rd32, %rd8;
	ld.global.u8 	%rs5, [%rd33+-1];
	mov.b32 	%r107, 1;
	@%p18 bra 	$L__BB0_38;
	and.b32  	%r66, %r2, 2147483644;
	neg.s32 	%r103, %r66;
	mul.wide.s32 	%rd34, %r20, 1028;
	add.s64 	%rd35, %rd1, %rd34;
	add.s64 	%rd63, %rd35, 16;
	mov.b32 	%r102, 0;
	mov.u64 	%rd62, %rd6;
$L__BB0_24:
	ld.global.u8 	%rs9, [%rd62+-1];
	setp.ne.s16 	%p19, %rs5, %rs9;
	@%p19 bra 	$L__BB0_26;
	ld.local.u32 	%r69, [%rd63+-1044];
	add.s32 	%r104, %r69, 1;
	st.local.u32 	[%rd63+-12], %r104;
	bra.uni 	$L__BB0_27;
$L__BB0_26:
	ld.local.u32 	%r67, [%rd63+-1040];
	ld.local.u32 	%r68, [%rd63+-16];
	max.s32 	%r104, %r67, %r68;
	st.local.u32 	[%rd63+-12], %r104;
$L__BB0_27:
	ld.global.u8 	%rs11, [%rd62];
	setp.eq.s16 	%p20, %rs5, %rs11;
	@%p20 bra 	$L__BB0_29;
	ld.local.u32 	%r70, [%rd63+-1036];
	max.s32 	%r105, %r70, %r104;
	st.local.u32 	[%rd63+-8], %r105;
	bra.uni 	$L__BB0_30;
$L__BB0_29:
	ld.local.u32 	%r71, [%rd63+-1040];
	add.s32 	%r105, %r71, 1;
	st.local.u32 	[%rd63+-8], %r105;
$L__BB0_30:
	ld.global.u8 	%rs13, [%rd62+1];
	setp.eq.s16 	%p21, %rs5, %rs13;
	@%p21 bra 	$L__BB0_32;
	ld.local.u32 	%r72, [%rd63+-1032];
	max.s32 	%r106, %r72, %r105;
	st.local.u32 	[%rd63+-4], %r106;
	bra.uni 	$L__BB0_33;
$L__BB0_32:
	ld.local.u32 	%r73, [%rd63+-1036];
	add.s32 	%r106, %r73, 1;
	st.local.u32 	[%rd63+-4], %r106;
$L__BB0_33:
	ld.global.u8 	%rs15, [%rd62+2];
	setp.eq.s16 	%p22, %rs5, %rs15;
	@%p22 bra 	$L__BB0_35;
	ld.local.u32 	%r74, [%rd63+-1028];
	max.s32 	%r75, %r74, %r106;
	st.local.u32 	[%rd63], %r75;
	bra.uni 	$L__BB0_36;
$L__BB0_35:
	ld.local.u32 	%r76, [%rd63+-1032];
	add.s32 	%r77, %r76, 1;
	st.local.u32 	[%rd63], %r77;
$L__BB0_36:
	add.s32 	%r103, %r103, 4;
	add.s32 	%r102, %r102, 4;
	add.s64 	%rd63, %rd63, 16;
	add.s64 	%rd62, %rd62, 4;
	setp.ne.s32 	%p23, %r103, 0;
	@%p23 bra 	$L__BB0_24;
	add.s32 	%r107, %r102, 1;
$L__BB0_38:
	setp.eq.s32 	%p24, %r11, 0;
	@%p24 bra 	$L__BB0_50;
	mad.lo.s64 	%rd14, %rd8, 1028, %rd1;
	add.s64 	%rd15, %rd14, -1028;
	cvt.s64.s32 	%rd36, %r107;
	add.s64 	%rd16, %rd4, %rd36;
	ld.global.u8 	%rs17, [%rd16+-1];
	setp.eq.s16 	%p25, %rs5, %rs17;
	mul.wide.s32 	%rd37, %r107, 4;
	add.s64 	%rd17, %rd14, %rd37;
	@%p25 bra 	$L__BB0_41;
	mul.wide.u32 	%rd38, %r107, 4;
	add.s64 	%rd39, %rd14, %rd38;
	ld.local.u32 	%r78, [%rd39+-1028];
	ld.local.u32 	%r79, [%rd17+-4];
	max.s32 	%r108, %r78, %r79;
	st.local.u32 	[%rd39], %r108;
	bra.uni 	$L__BB0_42;
$L__BB0_41:
	add.s64 	%rd41, %rd15, %rd37;
	ld.local.u32 	%r80, [%rd41+-4];
	add.s32 	%r108, %r80, 1;
	mul.wide.u32 	%rd42, %r107, 4;
	add.s64 	%rd43, %rd14, %rd42;
	st.local.u32 	[%rd43], %r108;
$L__BB0_42:
	setp.eq.s32 	%p26, %r11, 1;
	@%p26 bra 	$L__BB0_50;
	ld.global.u8 	%rs19, [%rd16];
	setp.eq.s16 	%p27, %rs5, %rs19;
	@%p27 bra 	$L__BB0_45;
	add.s32 	%r81, %r107, 1;
	mul.wide.u32 	%rd44, %r81, 4;
	add.s64 	%rd45, %rd14, %rd44;
	ld.local.u32 	%r82, [%rd45+-1028];
	max.s32 	%r83, %r82, %r108;
	st.local.u32 	[%rd45], %r83;
	bra.uni 	$L__BB0_46;
$L__BB0_45:
	ld.local.u32 	%r84, [%rd17+-1028];
	add.s32 	%r85, %r84, 1;
	add.s32 	%r86, %r107, 1;
	mul.wide.u32 	%rd46, %r86, 4;
	add.s64 	%rd47, %rd14, %rd46;
	st.local.u32 	[%rd47], %r85;
$L__BB0_46:
	setp.eq.s32 	%p28, %r11, 2;
	@%p28 bra 	$L__BB0_50;
	ld.global.u8 	%rs21, [%rd16+1];
	setp.eq.s16 	%p29, %rs5, %rs21;
	@%p29 bra 	$L__BB0_49;
	mul.wide.u32 	%rd48, %r107, 4;
	add.s64 	%rd49, %rd15, %rd48;
	ld.local.u32 	%r87, [%rd49+8];
	ld.local.u32 	%r88, [%rd17+4];
	max.s32 	%r89, %r87, %r88;
	st.local.u32 	[%rd49+1036], %r89;
	bra.uni 	$L__BB0_50;
$L__BB0_49:
	ld.local.u32 	%r90, [%rd17+-1024];
	add.s32 	%r91, %r90, 1;
	mul.wide.u32 	%rd50, %r107, 4;
	add.s64 	%rd51, %rd14, %rd50;
	st.local.u32 	[%rd51+8], %r91;
$L__BB0_50:
	add.s32 	%r101, %r20, 1;
	setp.ne.s32 	%p30, %r20, %r42;
	@%p30 bra 	$L__BB0_21;
$L__BB0_51:
	ld.param.u32 	%r94, [_Z9lcsSearchPciS_ii_param_4];
	mul.wide.s32 	%rd52, %r42, 1028;
	add.s64 	%rd53, %rd1, %rd52;
	mul.wide.u32 	%rd54, %r2, 4;
	add.s64 	%rd55, %rd53, %rd54;
	ld.local.u32 	%r41, [%rd55];
	setp.lt.s32 	%p31, %r41, %r94;
	@%p31 bra 	$L__BB0_53;
	add.u64 	%rd56, %SP, 132624;
	add.u64 	%rd57, %SPL, 132624;
	st.local.u32 	[%rd57], %r41;
	add.s64 	%rd58, %rd18, %rd3;
	st.local.u64 	[%rd57+8], %rd58;
	mov.u64 	%rd59, $str;
	cvta.global.u64 	%rd60, %rd59;
	{ // callseq 0, 0
	.param .b64 param0;
	st.param.b64 	[param0], %rd60;
	.param .b64 param1;
	st.param.b64 	[param1], %rd56;
	.param .b32 retval0;
	call.uni (retval0), 
	vprintf, 
	(
	param0, 
	param1
	);
	ld.param.b32 	%r92, [retval0];
	} // callseq 0
$L__BB0_53:
	ret;

}


// ===== COMPILED SASS (sm_100) =====

	.target	sm_100

	.elftype	@"ET_EXEC"


//--------------------- .note.nv.tkinfo           --------------------------
	.section	.note.nv.tkinfo,"",@"SHT_NOTE"
	.sectionflags	@"SHF_NOTE_NV_TKINFO"
	.tkinfo
        /*0018*/ 	.word	0x00000002
        /*0030*/ 	.string	""
        /*0030*/ 	.string	"ptxas"
        /*0030*/ 	.string	"Cuda compilation tools, release 13.0, V13.0.88"
        /*0030*/ 	.string	"Build cuda_13.0.r13.0/compiler.36424714_0"
        /*0030*/ 	.string	"-arch sm_100 -m 64 "



//--------------------- .note.nv.cuinfo           --------------------------
	.section	.note.nv.cuinfo,"",@"SHT_NOTE"
	.sectionflags	@"SHF_NOTE_NV_CUINFO"
        /*0018*/ 	.short	0x0002
        /*001a*/ 	.short	0x0064
        /*001c*/ 	.short	0x0082
	.zero		2


//--------------------- .nv.info                  --------------------------
	.section	.nv.info,"",@"SHT_CUDA_INFO"
	.align	4


	//----- nvinfo : EIATTR_REGCOUNT
	.align		4
        /*0000*/ 	.byte	0x04, 0x2f
        /*0002*/ 	.short	(.L_2 - .L_1)
	.align		4
.L_1:
        /*0004*/ 	.word	index@(_Z9lcsSearchPciS_ii)
        /*0008*/ 	.word	0x0000001d


	//----- nvinfo : EIATTR_FRAME_SIZE
	.align		4
.L_2:
        /*000c*/ 	.byte	0x04, 0x11
        /*000e*/ 	.short	(.L_4 - .L_3)
	.align		4
.L_3:
        /*0010*/ 	.word	index@(_Z9lcsSearchPciS_ii)
        /*0014*/ 	.word	0x00020620


	//----- nvinfo : EIATTR_MIN_STACK_SIZE
	.align		4
.L_4:
        /*0018*/ 	.byte	0x04, 0x12
        /*001a*/ 	.short	(.L_6 - .L_5)
	.align		4
.L_5:
        /*001c*/ 	.word	index@(_Z9lcsSearchPciS_ii)
        /*0020*/ 	.word	0x00020620
.L_6:


//--------------------- .nv.compat                --------------------------
	.section	.nv.compat,"",@"SHT_CUDA_COMPAT_INFO"
	.align	4
        /*0000*/ 	.byte	0x02, 0x09, 0x00, 0x00, 0x02, 0x02, 0x01, 0x00, 0x02, 0x05, 0x05, 0x00, 0x03, 0x07, 0x01, 0x01
        /*0010*/ 	.byte	0x02, 0x03, 0x00, 0x00, 0x02, 0x06, 0x01, 0x00, 0x04, 0x0b, 0x08, 0x00, 0x09, 0x00, 0x00, 0x00
        /*0020*/ 	.byte	0x00, 0x00, 0x00, 0x00


//--------------------- .nv.info._Z9lcsSearchPciS_ii --------------------------
	.section	.nv.info._Z9lcsSearchPciS_ii,"",@"SHT_CUDA_INFO"
	.sectionflags	@""
	.align	4


	//----- nvinfo : EIATTR_CUDA_API_VERSION
	.align		4
        /*0000*/ 	.byte	0x04, 0x37
        /*0002*/ 	.short	(.L_8 - .L_7)
.L_7:
        /*0004*/ 	.word	0x00000082


	//----- nvinfo : EIATTR_KPARAM_INFO
	.align		4
.L_8:
        /*0008*/ 	.byte	0x04, 0x17
        /*000a*/ 	.short	(.L_10 - .L_9)
.L_9:
        /*000c*/ 	.word	0x00000000
        /*0010*/ 	.short	0x0004
        /*0012*/ 	.short	0x001c
        /*0014*/ 	.byte	0x00, 0xf0, 0x11, 0x00


	//----- nvinfo : EIATTR_KPARAM_INFO
	.align		4
.L_10:
        /*0018*/ 	.byte	0x04, 0x17
        /*001a*/ 	.short	(.L_12 - .L_11)
.L_11:
        /*001c*/ 	.word	0x00000000
        /*0020*/ 	.short	0x0003
        /*0022*/ 	.short	0x0018
        /*0024*/ 	.byte	0x00, 0xf0, 0x11, 0x00


	//----- nvinfo : EIATTR_KPARAM_INFO
	.align		4
.L_12:
        /*0028*/ 	.byte	0x04, 0x17
        /*002a*/ 	.short	(.L_14 - .L_13)
.L_13:
        /*002c*/ 	.word	0x00000000
        /*0030*/ 	.short	0x0002
        /*0032*/ 	.short	0x0010
        /*0034*/ 	.byte	0x00, 0xf5, 0x21, 0x00


	//----- nvinfo : EIATTR_KPARAM_INFO
	.align		4
.L_14:
        /*0038*/ 	.byte	0x04, 0x17
        /*003a*/ 	.short	(.L_16 - .L_15)
.L_15:
        /*003c*/ 	.word	0x00000000
        /*0040*/ 	.short	0x0001
        /*0042*/ 	.short	0x0008
        /*0044*/ 	.byte	0x00, 0xf0, 0x11, 0x00


	//----- nvinfo : EIATTR_KPARAM_INFO
	.align		4
.L_16:
        /*0048*/ 	.byte	0x04, 0x17
        /*004a*/ 	.short	(.L_18 - .L_17)
.L_17:
        /*004c*/ 	.word	0x00000000
        /*0050*/ 	.short	0x0000
        /*0052*/ 	.short	0x0000
        /*0054*/ 	.byte	0x00, 0xf5, 0x21, 0x00


	//----- nvinfo : EIATTR_SPARSE_MMA_MASK
	.align		4
.L_18:
        /*0058*/ 	.byte	0x03, 0x50
        /*005a*/ 	.short	0x0000


	//----- nvinfo : EIATTR_MAXREG_COUNT
	.align		4
        /*005c*/ 	.byte	0x03, 0x1b
        /*005e*/ 	.short	0x00ff


	//----- nvinfo : EIATTR_EXTERNS
	.align		4
        /*0060*/ 	.byte	0x04, 0x0f
        /*0062*/ 	.short	(.L_20 - .L_19)


	//   ....[0]....
	.align		4
.L_19:
        /*0064*/ 	.word	index@(vprintf)


	//----- nvinfo : EIATTR_MERCURY_ISA_VERSION
	.align		4
.L_20:
        /*0068*/ 	.byte	0x03, 0x5f
        /*006a*/ 	.short	0x0101


	//----- nvinfo : EIATTR_VRC_CTA_INIT_COUNT
	.align		4
        /*006c*/ 	.byte	0x02, 0x4a
	.zero		1
	.zero		1


	//----- nvinfo : EIATTR_SYSCALL_OFFSETS
	.align		4
        /*0070*/ 	.byte	0x04, 0x46
        /*0072*/ 	.short	(.L_22 - .L_21)


	//   ....[0]....
.L_21:
        /*0074*/ 	.word	0x00000fc0


	//----- nvinfo : EIATTR_EXIT_INSTR_OFFSETS
	.align		4
.L_22:
        /*0078*/ 	.byte	0x04, 0x1c
        /*007a*/ 	.short	(.L_24 - .L_23)


	//   ....[0]....
.L_23:
        /*007c*/ 	.word	0x00000090


	//   ....[1]....
        /*0080*/ 	.word	0x00000ee0


	//   ....[2]....
        /*0084*/ 	.word	0x00000fd0


	//----- nvinfo : EIATTR_CRS_STACK_SIZE
	.align		4
.L_24:
        /*0088*/ 	.byte	0x04, 0x1e
        /*008a*/ 	.short	(.L_26 - .L_25)
.L_25:
        /*008c*/ 	.word	0x00000000


	//----- nvinfo : EIATTR_CBANK_PARAM_SIZE
	.align		4
.L_26:
        /*0090*/ 	.byte	0x03, 0x19
        /*0092*/ 	.short	0x0020


	//----- nvinfo : EIATTR_PARAM_CBANK
	.align		4
        /*0094*/ 	.byte	0x04, 0x0a
        /*0096*/ 	.short	(.L_28 - .L_27)
	.align		4
.L_27:
        /*0098*/ 	.word	index@(.nv.constant0._Z9lcsSearchPciS_ii)
        /*009c*/ 	.short	0x0380
        /*009e*/ 	.short	0x0020


	//----- nvinfo : EIATTR_SW_WAR
	.align		4
.L_28:
        /*00a0*/ 	.byte	0x04, 0x36
        /*00a2*/ 	.short	(.L_30 - .L_29)
.L_29:
        /*00a4*/ 	.word	0x00000008
.L_30:


//--------------------- .nv.callgraph             --------------------------
	.section	.nv.callgraph,"",@"SHT_CUDA_CALLGRAPH"
	.align	4
	.sectionentsize	8
	.align		4
        /*0000*/ 	.word	0x00000000
	.align		4
        /*0004*/ 	.word	0xffffffff
	.align		4
        /*0008*/ 	.word	index@(_Z9lcsSearchPciS_ii)
	.align		4
        /*000c*/ 	.word	index@(vprintf)
	.align		4
        /*0010*/ 	.word	0x00000000
	.align		4
        /*0014*/ 	.word	0xfffffffe
	.align		4
        /*0018*/ 	.word	0x00000000
	.align		4
        /*001c*/ 	.word	0xfffffffd
	.align		4
        /*0020*/ 	.word	0x00000000
	.align		4
        /*0024*/ 	.word	0xfffffffc


//--------------------- .nv.constant4             --------------------------
	.section	.nv.constant4,"a",@progbits
	.align	8
	.align		8
.nv.constant4:
        /*0000*/ 	.dword	vprintf
	.align		8
        /*0008*/ 	.dword	$str


//--------------------- .text._Z9lcsSearchPciS_ii --------------------------
	.section	.text._Z9lcsSearchPciS_ii,"ax",@progbits
	.align	128
        .global         _Z9lcsSearchPciS_ii
        .type           _Z9lcsSearchPciS_ii,@function
        .size           _Z9lcsSearchPciS_ii,(.L_x_22 - _Z9lcsSearchPciS_ii)
        .other          _Z9lcsSearchPciS_ii,@"STO_CUDA_ENTRY STV_DEFAULT"
_Z9lcsSearchPciS_ii:
.text._Z9lcsSearchPciS_ii:
[----:B------:R-:W0:Y:S01]  /*0000*/  LDC R1, c[0x0][0x37c] ;  /* 0x0000df00ff017b82 */ /* 0x000e220000000800 */
[----:B------:R-:W1:Y:S01]  /*0010*/  S2R R3, SR_TID.X ;  /* 0x0000000000037919 */ /* 0x000e620000002100 */
[----:B------:R-:W2:Y:S06]  /*0020*/  LDCU UR4, c[0x0][0x2fc] ;  /* 0x00005f80ff0477ac */ /* 0x000eac0008000800 */
[----:B------:R-:W1:Y:S01]  /*0030*/  S2UR UR5, SR_CTAID.X ;  /* 0x00000000000579c3 */ /* 0x000e620000002500 */
[----:B0-----:R-:W-:Y:S01]  /*0040*/  VIADD R1, R1, 0xfffdf9e0 ;  /* 0xfffdf9e001017836 */ /* 0x001fe20000000000 */
[----:B------:R-:W0:Y:S06]  /*0050*/  LDCU UR6, c[0x0][0x388] ;  /* 0x00007100ff0677ac */ /* 0x000e2c0008000800 */
[----:B------:R-:W1:Y:S02]  /*0060*/  LDC R8, c[0x0][0x360] ;  /* 0x0000d800ff087b82 */ /* 0x000e640000000800 */
[----:B-1----:R-:W-:-:S05]  /*0070*/  IMAD R8, R8, UR5, R3 ;  /* 0x0000000508087c24 */ /* 0x002fca000f8e0203 */
[----:B0-----:R-:W-:-:S13]  /*0080*/  ISETP.GE.AND P0, PT, R8, UR6, PT ;  /* 0x0000000608007c0c */ /* 0x001fda000bf06270 */
[----:B--2---:R-:W-:Y:S05]  /*0090*/  @P0 EXIT ;  /* 0x000000000000094d */ /* 0x004fea0003800000 */
[----:B------:R-:W0:Y:S01]  /*00a0*/  LDCU.64 UR8, c[0x0][0x380] ;  /* 0x00007000ff0877ac */ /* 0x000e220008000a00 */
[----:B------:R-:W1:Y:S01]  /*00b0*/  LDC R6, c[0x0][0x2f8] ;  /* 0x0000be00ff067b82 */ /* 0x000e620000000800 */
[----:B------:R-:W-:Y:S01]  /*00c0*/  IMAD.SHL.U32 R8, R8, 0x100, RZ ;  /* 0x0000010008087824 */ /* 0x000fe200078e00ff */
[----:B------:R-:W-:Y:S01]  /*00d0*/  BSSY.RECONVERGENT B0, `(.L_x_0) ;  /* 0x0000013000007945 */ /* 0x000fe20003800200 */
[----:B------:R-:W-:Y:S01]  /*00e0*/  IMAD.MOV.U32 R7, RZ, RZ, RZ ;  /* 0x000000ffff077224 */ /* 0x000fe200078e00ff */
[----:B------:R-:W-:Y:S01]  /*00f0*/  PRMT R9, RZ, 0x7610, R9 ;  /* 0x00007610ff097816 */ /* 0x000fe20000000009 */
[----:B------:R-:W2:Y:S01]  /*0100*/  LDCU.64 UR6, c[0x0][0x358] ;  /* 0x00006b00ff0677ac */ /* 0x000ea20008000a00 */
[----:B------:R-:W-:Y:S02]  /*0110*/  SHF.R.S32.HI R17, RZ, 0x1f, R8 ;  /* 0x0000001fff117819 */ /* 0x000fe40000011408 */
[----:B------:R-:W-:Y:S02]  /*0120*/  PRMT R10, RZ, 0x7610, R10 ;  /* 0x00007610ff0a7816 */ /* 0x000fe4000000000a */
[----:B0-----:R-:W-:-:S04]  /*0130*/  IADD3 R0, P0, PT, R8, UR8, RZ ;  /* 0x0000000808007c10 */ /* 0x001fc8000ff1e0ff */
[----:B------:R-:W-:-:S09]  /*0140*/  IADD3.X R4, PT, PT, R17, UR9, RZ, P0, !PT ;  /* 0x0000000911047c10 */ /* 0x000fd200087fe4ff */
.L_x_1:
[----:B------:R-:W-:-:S05]  /*0150*/  IADD3 R2, P0, PT, R7, R0, RZ ;  /* 0x0000000007027210 */ /* 0x000fca0007f1e0ff */
[----:B------:R-:W-:-:S05]  /*0160*/  IMAD.X R3, RZ, RZ, R4, P0 ;  /* 0x000000ffff037224 */ /* 0x000fca00000e0604 */
[----:B--2---:R-:W2:Y:S01]  /*0170*/  LDG.E.U8 R2, desc[UR6][R2.64] ;  /* 0x0000000602027981 */ /* 0x004ea2000c1e1100 */
[C---:B------:R-:W-:Y:S01]  /*0180*/  ISETP.GE.U32.AND P0, PT, R7.reuse, 0x100, PT ;  /* 0x000001000700780c */ /* 0x040fe20003f06070 */
[----:B------:R-:W-:Y:S02]  /*0190*/  VIADD R11, R7, 0x1 ;  /* 0x00000001070b7836 */ /* 0x000fe40000000000 */
[----:B------:R-:W-:Y:S02]  /*01a0*/  IMAD.MOV.U32 R5, RZ, RZ, R7 ;  /* 0x000000ffff057224 */ /* 0x000fe400078e0007 */
[----:B------:R-:W-:Y:S02]  /*01b0*/  VIADD R10, R10, 0x1 ;  /* 0x000000010a0a7836 */ /* 0x000fe40000000000 */
[----:B------:R-:W-:Y:S02]  /*01c0*/  VIADD R9, R9, 0x1 ;  /* 0x0000000109097836 */ /* 0x000fe40000000000 */
[----:B------:R-:W-:Y:S01]  /*01d0*/  IMAD.MOV.U32 R7, RZ, RZ, R11 ;  /* 0x000000ffff077224 */ /* 0x000fe200078e000b */
[----:B--2---:R-:W-:-:S13]  /*01e0*/  ISETP.NE.AND P1, PT, R2, RZ, PT ;  /* 0x000000ff0200720c */ /* 0x004fda0003f25270 */
[----:B------:R-:W-:Y:S05]  /*01f0*/  @!P0 BRA P1, `(.L_x_1) ;  /* 0xfffffffc00d48947 */ /* 0x000fea000083ffff */
[----:B------:R-:W-:Y:S05]  /*0200*/  BSYNC.RECONVERGENT B0 ;  /* 0x0000000000007941 */ /* 0x000fea0003800200 */
.L_x_0:
[----:B------:R-:W0:Y:S02]  /*0210*/  LDCU UR5, c[0x0][0x398] ;  /* 0x00007300ff0577ac */ /* 0x000e240008000800 */
[----:B0-----:R-:W-:-:S05]  /*0220*/  IMAD.U32 R3, RZ, RZ, UR5 ;  /* 0x00000005ff037e24 */ /* 0x001fca000f8e00ff */
[----:B------:R-:W-:-:S13]  /*0230*/  ISETP.GE.AND P0, PT, R3, RZ, PT ;  /* 0x000000ff0300720c */ /* 0x000fda0003f06270 */
[----:B------:R-:W-:Y:S05]  /*0240*/  @!P0 BRA `(.L_x_2) ;  /* 0x00000004003c8947 */ /* 0x000fea0003800000 */
[----:B------:R-:W-:Y:S02]  /*0250*/  LOP3.LUT R10, R10, 0xffff, RZ, 0xc0, !PT ;  /* 0x0000ffff0a0a7812 */ /* 0x000fe400078ec0ff */
[----:B------:R-:W-:Y:S02]  /*0260*/  LOP3.LUT R9, R9, 0xffff, RZ, 0xc0, !PT ;  /* 0x0000ffff09097812 */ /* 0x000fe400078ec0ff */
[----:B------:R-:W-:Y:S02]  /*0270*/  LOP3.LUT R2, R10, 0xf, RZ, 0xc0, !PT ;  /* 0x0000000f0a027812 */ /* 0x000fe400078ec0ff */
[----:B------:R-:W-:Y:S02]  /*0280*/  LOP3.LUT R3, R9, 0x7, RZ, 0xc0, !PT ;  /* 0x0000000709037812 */ /* 0x000fe400078ec0ff */
[C---:B------:R-:W-:Y:S01]  /*0290*/  LOP3.LUT P0, RZ, R7.reuse, 0xf, RZ, 0xc0, !PT ;  /* 0x0000000f07ff7812 */ /* 0x040fe2000780c0ff */
[----:B------:R-:W-:Y:S01]  /*02a0*/  VIADD R2, R2, 0xffffffff ;  /* 0xffffffff02027836 */ /* 0x000fe20000000000 */
[----:B------:R-:W-:Y:S01]  /*02b0*/  LOP3.LUT R12, R7, 0x7ffffff0, RZ, 0xc0, !PT ;  /* 0x7ffffff0070c7812 */ /* 0x000fe200078ec0ff */
[----:B------:R-:W-:Y:S01]  /*02c0*/  VIADD R3, R3, 0xffffffff ;  /* 0xffffffff03037836 */ /* 0x000fe20000000000 */
[----:B------:R-:W-:-:S02]  /*02d0*/  LOP3.LUT R9, R9, 0x3, RZ, 0xc0, !PT ;  /* 0x0000000309097812 */ /* 0x000fc400078ec0ff */
[----:B------:R-:W-:Y:S01]  /*02e0*/  ISETP.GE.U32.AND P1, PT, R2, 0x7, PT ;  /* 0x000000070200780c */ /* 0x000fe20003f26070 */
[----:B------:R-:W-:Y:S01]  /*02f0*/  IMAD.MOV.U32 R2, RZ, RZ, RZ ;  /* 0x000000ffff027224 */ /* 0x000fe200078e00ff */
[----:B------:R-:W-:-:S13]  /*0300*/  ISETP.GE.U32.AND P2, PT, R3, 0x3, PT ;  /* 0x000000030300780c */ /* 0x000fda0003f46070 */
.L_x_11:
[----:B------:R-:W-:Y:S01]  /*0310*/  ISETP.GE.U32.AND P3, PT, R5, 0xf, PT ;  /* 0x0000000f0500780c */ /* 0x000fe20003f66070 */
[----:B------:R-:W-:Y:S01]  /*0320*/  BSSY.RECONVERGENT B0, `(.L_x_3) ;  /* 0x000001c000007945 */ /* 0x000fe20003800200 */
[----:B------:R-:W-:Y:S02]  /*0330*/  IMAD R14, R2, 0x404, R1 ;  /* 0x00000404020e7824 */ /* 0x000fe400078e0201 */
[----:B------:R-:W-:-:S09]  /*0340*/  IMAD.MOV.U32 R3, RZ, RZ, RZ ;  /* 0x000000ffff037224 */ /* 0x000fd200078e00ff */
[----:B0-23--:R-:W-:Y:S05]  /*0350*/  @!P3 BRA `(.L_x_4) ;  /* 0x000000000060b947 */ /* 0x00dfea0003800000 */
[----:B------:R-:W-:Y:S01]  /*0360*/  BSSY.RECONVERGENT B1, `(.L_x_5) ;  /* 0x0000016000017945 */ /* 0x000fe20003800200 */
[----:B------:R-:W-:-:S07]  /*0370*/  IMAD.MOV.U32 R3, RZ, RZ, RZ ;  /* 0x000000ffff037224 */ /* 0x000fce00078e00ff */
.L_x_6:
[C---:B0-----:R-:W-:Y:S02]  /*0380*/  IMAD R7, R3.reuse, 0x4, R14 ;  /* 0x0000000403077824 */ /* 0x041fe400078e020e */
[----:B------:R-:W-:-:S03]  /*0390*/  VIADD R3, R3, 0x10 ;  /* 0x0000001003037836 */ /* 0x000fc60000000000 */
[----:B------:R0:W-:Y:S02]  /*03a0*/  STL [R7], RZ ;  /* 0x000000ff07007387 */ /* 0x0001e40000100800 */
[----:B------:R-:W-:Y:S02]  /*03b0*/  ISETP.NE.AND P3, PT, R3, R12, PT ;  /* 0x0000000c0300720c */ /* 0x000fe40003f65270 */
[----:B------:R0:W-:Y:S04]  /*03c0*/  STL [R7+0x4], RZ ;  /* 0x000004ff07007387 */ /* 0x0001e80000100800 */
        /* <DEDUP_REMOVED lines=13> */
[----:B------:R0:W-:Y:S01]  /*04a0*/  STL [R7+0x3c], RZ ;  /* 0x00003cff07007387 */ /* 0x0001e20000100800 */
[----:B------:R-:W-:Y:S05]  /*04b0*/  @P3 BRA `(.L_x_6) ;  /* 0xfffffffc00b03947 */ /* 0x000fea000383ffff */
[----:B------:R-:W-:Y:S05]  /*04c0*/  BSYNC.RECONVERGENT B1 ;  /* 0x0000000000017941 */ /* 0x000fea0003800200 */
.L_x_5:
[----:B------:R-:W-:-:S07]  /*04d0*/  IMAD.MOV.U32 R3, RZ, RZ, R12 ;  /* 0x000000ffff037224 */ /* 0x000fce00078e000c */
.L_x_4:
[----:B------:R-:W-:Y:S05]  /*04e0*/  BSYNC.RECONVERGENT B0 ;  /* 0x0000000000007941 */ /* 0x000fea0003800200 */
.L_x_3:
[----:B------:R-:W-:Y:S04]  /*04f0*/  BSSY.RECONVERGENT B0, `(.L_x_7) ;  /* 0x0000020000007945 */ /* 0x000fe80003800200 */
[----:B------:R-:W-:Y:S05]  /*0500*/  @!P0 BRA `(.L_x_8) ;  /* 0x0000000000788947 */ /* 0x000fea0003800000 */
[----:B------:R-:W-:Y:S01]  /*0510*/  BSSY.RECONVERGENT B1, `(.L_x_9) ;  /* 0x000000d000017945 */ /* 0x000fe20003800200 */
[----:B------:R-:W-:-:S03]  /*0520*/  LOP3.LUT P3, RZ, R10, 0x7, RZ, 0xc0, !PT ;  /* 0x000000070aff7812 */ /* 0x000fc6000786c0ff */
[----:B------:R-:W-:Y:S10]  /*0530*/  @!P1 BRA `(.L_x_10) ;  /* 0x0000000000289947 */ /* 0x000ff40003800000 */
[C---:B0-----:R-:W-:Y:S02]  /*0540*/  IMAD R7, R3.reuse, 0x4, R14 ;  /* 0x0000000403077824 */ /* 0x041fe400078e020e */
[----:B------:R-:W-:-:S03]  /*0550*/  VIADD R3, R3, 0x8 ;  /* 0x0000000803037836 */ /* 0x000fc60000000000 */
[----:B------:R2:W-:Y:S04]  /*0560*/  STL [R7], RZ ;  /* 0x000000ff07007387 */ /* 0x0005e80000100800 */
[----:B------:R2:W-:Y:S04]  /*0570*/  STL [R7+0x4], RZ ;  /* 0x000004ff07007387 */ /* 0x0005e80000100800 */
[----:B------:R2:W-:Y:S04]  /*0580*/  STL [R7+0x8], RZ ;  /* 0x000008ff07007387 */ /* 0x0005e80000100800 */
[----:B------:R2:W-:Y:S04]  /*0590*/  STL [R7+0xc], RZ ;  /* 0x00000cff07007387 */ /* 0x0005e80000100800 */
[----:B------:R2:W-:Y:S04]  /*05a0*/  STL [R7+0x10], RZ ;  /* 0x000010ff07007387 */ /* 0x0005e80000100800 */
[----:B------:R2:W-:Y:S04]  /*05b0*/  STL [R7+0x14], RZ ;  /* 0x000014ff07007387 */ /* 0x0005e80000100800 */
[----:B------:R2:W-:Y:S04]  /*05c0*/  STL [R7+0x18], RZ ;  /* 0x000018ff07007387 */ /* 0x0005e80000100800 */
[----:B------:R2:W-:Y:S02]  /*05d0*/  STL [R7+0x1c], RZ ;  /* 0x00001cff07007387 */ /* 0x0005e40000100800 */
.L_x_10:
[----:B------:R-:W-:Y:S05]  /*05e0*/  BSYNC.RECONVERGENT B1 ;  /* 0x0000000000017941 */ /* 0x000fea0003800200 */
.L_x_9:
[----:B------:R-:W-:Y:S05]  /*05f0*/  @!P3 BRA `(.L_x_8) ;  /* 0x00000000003cb947 */ /* 0x000fea0003800000 */
[----:B0-2---:R-:W-:Y:S01]  /*0600*/  @P2 IMAD R7, R3, 0x4, R14 ;  /* 0x0000000403072824 */ /* 0x005fe200078e020e */
[----:B------:R-:W-:Y:S01]  /*0610*/  ISETP.NE.AND P3, PT, R9, RZ, PT ;  /* 0x000000ff0900720c */ /* 0x000fe20003f65270 */
[----:B------:R-:W-:-:S03]  /*0620*/  @P2 VIADD R3, R3, 0x4 ;  /* 0x0000000403032836 */ /* 0x000fc60000000000 */
[----:B------:R3:W-:Y:S04]  /*0630*/  @P2 STL [R7], RZ ;  /* 0x000000ff07002387 */ /* 0x0007e80000100800 */
[----:B------:R3:W-:Y:S04]  /*0640*/  @P2 STL [R7+0x4], RZ ;  /* 0x000004ff07002387 */ /* 0x0007e80000100800 */
[----:B------:R3:W-:Y:S04]  /*0650*/  @P2 STL [R7+0x8], RZ ;  /* 0x000008ff07002387 */ /* 0x0007e80000100800 */
[----:B------:R3:W-:Y:S01]  /*0660*/  @P2 STL [R7+0xc], RZ ;  /* 0x00000cff07002387 */ /* 0x0007e20000100800 */
[----:B------:R-:W-:Y:S05]  /*0670*/  @!P3 BRA `(.L_x_8) ;  /* 0x00000000001cb947 */ /* 0x000fea0003800000 */
[----:B------:R-:W-:Y:S01]  /*0680*/  IMAD R3, R3, 0x4, R14 ;  /* 0x0000000403037824 */ /* 0x000fe200078e020e */
[----:B------:R-:W-:-:S04]  /*0690*/  ISETP.NE.AND P3, PT, R9, 0x1, PT ;  /* 0x000000010900780c */ /* 0x000fc80003f65270 */
[----:B------:R4:W-:Y:S09]  /*06a0*/  STL [R3], RZ ;  /* 0x000000ff03007387 */ /* 0x0009f20000100800 */
[----:B----4-:R-:W-:Y:S05]  /*06b0*/  @!P3 BRA `(.L_x_8) ;  /* 0x00000000000cb947 */ /* 0x010fea0003800000 */
[----:B------:R-:W-:Y:S01]  /*06c0*/  ISETP.NE.AND P3, PT, R9, 0x2, PT ;  /* 0x000000020900780c */ /* 0x000fe20003f65270 */
[----:B------:R4:W-:-:S12]  /*06d0*/  STL [R3+0x4], RZ ;  /* 0x000004ff03007387 */ /* 0x0009d80000100800 */
[----:B------:R4:W-:Y:S02]  /*06e0*/  @P3 STL [R3+0x8], RZ ;  /* 0x000008ff03003387 */ /* 0x0009e40000100800 */
.L_x_8:
[----:B------:R-:W-:Y:S05]  /*06f0*/  BSYNC.RECONVERGENT B0 ;  /* 0x0000000000007941 */ /* 0x000fea0003800200 */
.L_x_7:
[----:B----4-:R-:W4:Y:S02]  /*0700*/  LDC R3, c[0x0][0x398] ;  /* 0x0000e600ff037b82 */ /* 0x010f240000000800 */
[C---:B----4-:R-:W-:Y:S01]  /*0710*/  ISETP.NE.AND P3, PT, R2.reuse, R3, PT ;  /* 0x000000030200720c */ /* 0x050fe20003f65270 */
[----:B------:R-:W-:-:S12]  /*0720*/  VIADD R2, R2, 0x1 ;  /* 0x0000000102027836 */ /* 0x000fd80000000000 */
[----:B------:R-:W-:Y:S05]  /*0730*/  @P3 BRA `(.L_x_11) ;  /* 0xfffffff800f43947 */ /* 0x000fea000383ffff */
.L_x_2:
[----:B------:R-:W-:-:S13]  /*0740*/  ISETP.GE.AND P0, PT, R3, 0x1, PT ;  /* 0x000000010300780c */ /* 0x000fda0003f06270 */
[----:B------:R-:W-:Y:S05]  /*0750*/  @!P0 BRA `(.L_x_12) ;  /* 0x0000000400cc8947 */ /* 0x000fea0003800000 */
[----:B------:R-:W0:Y:S01]  /*0760*/  LDCU.64 UR8, c[0x0][0x380] ;  /* 0x00007000ff0877ac */ /* 0x000e220008000a00 */
[----:B------:R-:W-:Y:S01]  /*0770*/  LOP3.LUT R18, R5, 0x3, RZ, 0xc0, !PT ;  /* 0x0000000305127812 */ /* 0x000fe200078ec0ff */
[----:B------:R-:W-:Y:S01]  /*0780*/  IMAD.MOV.U32 R10, RZ, RZ, 0x1 ;  /* 0x00000001ff0a7424 */ /* 0x000fe200078e00ff */
[----:B0-23--:R-:W-:-:S04]  /*0790*/  IADD3.X R7, P0, PT, R8, UR8, RZ, PT, !PT ;  /* 0x0000000808077c10 */ /* 0x00dfc8000bf1e4ff */
[----:B------:R-:W-:-:S09]  /*07a0*/  IADD3.X R9, PT, PT, R17, UR9, RZ, P0, !PT ;  /* 0x0000000911097c10 */ /* 0x000fd200087fe4ff */
.L_x_19:
[----:B------:R-:W-:Y:S01]  /*07b0*/  ISETP.NE.AND P0, PT, R5, RZ, PT ;  /* 0x000000ff0500720c */ /* 0x000fe20003f05270 */
[----:B------:R-:W-:-:S12]  /*07c0*/  BSSY.RECONVERGENT B0, `(.L_x_13) ;  /* 0x0000068000007945 */ /* 0x000fd80003800200 */
[----:B0----5:R-:W-:Y:S05]  /*07d0*/  @!P0 BRA `(.L_x_14) ;  /* 0x0000000400988947 */ /* 0x021fea0003800000 */
[----:B------:R-:W0:Y:S01]  /*07e0*/  LDCU.64 UR8, c[0x0][0x390] ;  /* 0x00007200ff0877ac */ /* 0x000e220008000a00 */
[----:B------:R-:W-:Y:S02]  /*07f0*/  SHF.R.S32.HI R3, RZ, 0x1f, R10 ;  /* 0x0000001fff037819 */ /* 0x000fe4000001140a */
[----:B0-----:R-:W-:-:S04]  /*0800*/  IADD3 R2, P0, PT, R10, UR8, RZ ;  /* 0x000000080a027c10 */ /* 0x001fc8000ff1e0ff */
[----:B------:R-:W-:-:S05]  /*0810*/  IADD3.X R3, PT, PT, R3, UR9, RZ, P0, !PT ;  /* 0x0000000903037c10 */ /* 0x000fca00087fe4ff */
[----:B------:R0:W5:Y:S01]  /*0820*/  LDG.E.U8 R11, desc[UR6][R2.64+-0x1] ;  /* 0xffffff06020b7981 */ /* 0x000162000c1e1100 */
[----:B------:R-:W-:Y:S01]  /*0830*/  ISETP.GE.U32.AND P0, PT, R5, 0x4, PT ;  /* 0x000000040500780c */ /* 0x000fe20003f06070 */
[----:B------:R-:W-:Y:S01]  /*0840*/  BSSY.RECONVERGENT B1, `(.L_x_15) ;  /* 0x0000035000017945 */ /* 0x000fe20003800200 */
[----:B------:R-:W-:-:S11]  /*0850*/  IMAD.MOV.U32 R13, RZ, RZ, 0x1 ;  /* 0x00000001ff0d7424 */ /* 0x000fd600078e00ff */
[----:B0-----:R-:W-:Y:S05]  /*0860*/  @!P0 BRA `(.L_x_16) ;  /* 0x0000000000c88947 */ /* 0x001fea0003800000 */
[----:B------:R-:W-:Y:S01]  /*0870*/  LOP3.LUT R14, R5, 0x7ffffffc, RZ, 0xc0, !PT ;  /* 0x7ffffffc050e7812 */ /* 0x000fe200078ec0ff */
[----:B------:R-:W-:Y:S01]  /*0880*/  IMAD R13, R10, 0x404, R1 ;  /* 0x000004040a0d7824 */ /* 0x000fe200078e0201 */
[----:B------:R-:W-:Y:S01]  /*0890*/  BSSY.RECONVERGENT B2, `(.L_x_17) ;  /* 0x000002e000027945 */ /* 0x000fe20003800200 */
[----:B------:R-:W-:Y:S02]  /*08a0*/  IMAD.MOV.U32 R12, RZ, RZ, RZ ;  /* 0x000000ffff0c7224 */ /* 0x000fe400078e00ff */
[----:B------:R-:W-:Y:S02]  /*08b0*/  IMAD.MOV.U32 R2, RZ, RZ, R7 ;  /* 0x000000ffff027224 */ /* 0x000fe400078e0007 */
[----:B------:R-:W-:Y:S02]  /*08c0*/  IMAD.MOV.U32 R3, RZ, RZ, R9 ;  /* 0x000000ffff037224 */ /* 0x000fe400078e0009 */
[----:B------:R-:W-:Y:S02]  /*08d0*/  VIADD R13, R13, 0x10 ;  /* 0x000000100d0d7836 */ /* 0x000fe40000000000 */
[----:B------:R-:W-:-:S07]  /*08e0*/  IMAD.MOV R14, RZ, RZ, -R14 ;  /* 0x000000ffff0e7224 */ /* 0x000fce00078e0a0e */
.L_x_18:
[----:B------:R-:W2:Y:S04]  /*08f0*/  LDG.E.U8 R16, desc[UR6][R2.64+-0x1] ;  /* 0xffffff0602107981 */ /* 0x000ea8000c1e1100 */
[----:B------:R-:W3:Y:S04]  /*0900*/  LDG.E.U8 R20, desc[UR6][R2.64] ;  /* 0x0000000602147981 */ /* 0x000ee8000c1e1100 */
[----:B------:R-:W4:Y:S04]  /*0910*/  LDG.E.U8 R22, desc[UR6][R2.64+0x1] ;  /* 0x0000010602167981 */ /* 0x000f28000c1e1100 */
[----:B------:R-:W4:Y:S01]  /*0920*/  LDG.E.U8 R24, desc[UR6][R2.64+0x2] ;  /* 0x0000020602187981 */ /* 0x000f22000c1e1100 */
[----:B--2--5:R-:W-:-:S02]  /*0930*/  ISETP.NE.AND P0, PT, R11, R16, PT ;  /* 0x000000100b00720c */ /* 0x024fc40003f05270 */
[----:B---3--:R-:W-:-:S11]  /*0940*/  ISETP.NE.AND P1, PT, R11, R20, PT ;  /* 0x000000140b00720c */ /* 0x008fd60003f25270 */
[----:B------:R-:W2:Y:S01]  /*0950*/  @!P0 LDL R16, [R13+-0x414] ;  /* 0xfffbec000d108983 */ /* 0x000ea20000100800 */
[----:B----4-:R-:W-:-:S03]  /*0960*/  ISETP.NE.AND P2, PT, R11, R22, PT ;  /* 0x000000160b00720c */ /* 0x010fc60003f45270 */
[----:B------:R-:W3:Y:S04]  /*0970*/  @P0 LDL R19, [R13+-0x410] ;  /* 0xfffbf0000d130983 */ /* 0x000ee80000100800 */
[----:B------:R-:W3:Y:S04]  /*0980*/  @P0 LDL R20, [R13+-0x10] ;  /* 0xfffff0000d140983 */ /* 0x000ee80000100800 */
[----:B------:R-:W4:Y:S01]  /*0990*/  @P1 LDL R21, [R13+-0x40c] ;  /* 0xfffbf4000d151983 */ /* 0x000f220000100800 */
[----:B------:R-:W-:-:S03]  /*09a0*/  ISETP.NE.AND P3, PT, R11, R24, PT ;  /* 0x000000180b00720c */ /* 0x000fc60003f65270 */
[----:B------:R-:W4:Y:S04]  /*09b0*/  @!P1 LDL R22, [R13+-0x410] ;  /* 0xfffbf0000d169983 */ /* 0x000f280000100800 */
[----:B------:R-:W4:Y:S04]  /*09c0*/  @P2 LDL R23, [R13+-0x408] ;  /* 0xfffbf8000d172983 */ /* 0x000f280000100800 */
[----:B------:R-:W4:Y:S04]  /*09d0*/  @!P2 LDL R24, [R13+-0x40c] ;  /* 0xfffbf4000d18a983 */ /* 0x000f280000100800 */
[----:B------:R-:W4:Y:S04]  /*09e0*/  @P3 LDL R25, [R13+-0x404] ;  /* 0xfffbfc000d193983 */ /* 0x000f280000100800 */
[----:B------:R-:W4:Y:S01]  /*09f0*/  @!P3 LDL R15, [R13+-0x408] ;  /* 0xfffbf8000d0fb983 */ /* 0x000f220000100800 */
[----:B------:R-:W-:-:S02]  /*0a00*/  VIADD R14, R14, 0x4 ;  /* 0x000000040e0e7836 */ /* 0x000fc40000000000 */
[----:B------:R-:W-:Y:S02]  /*0a10*/  VIADD R12, R12, 0x4 ;  /* 0x000000040c0c7836 */ /* 0x000fe40000000000 */
[----:B--2---:R-:W-:-:S05]  /*0a20*/  @!P0 VIADD R16, R16, 0x1 ;  /* 0x0000000110108836 */ /* 0x004fca0000000000 */
[----:B------:R-:W-:Y:S01]  /*0a30*/  @!P0 STL [R13+-0xc], R16 ;  /* 0xfffff4100d008387 */ /* 0x000fe20000100800 */
[----:B---3--:R-:W-:-:S04]  /*0a40*/  @P0 VIMNMX R16, PT, PT, R19, R20, !PT ;  /* 0x0000001413100248 */ /* 0x008fc80007fe0100 */
[----:B----4-:R-:W-:Y:S01]  /*0a50*/  @P1 VIMNMX R20, PT, PT, R21, R16, !PT ;  /* 0x0000001015141248 */ /* 0x010fe20007fe0100 */
[----:B------:R-:W-:Y:S01]  /*0a60*/  @P0 STL [R13+-0xc], R16 ;  /* 0xfffff4100d000387 */ /* 0x000fe20000100800 */
[----:B------:R-:W-:-:S03]  /*0a70*/  IADD3 R2, P0, PT, R2, 0x4, RZ ;  /* 0x0000000402027810 */ /* 0x000fc60007f1e0ff */
[----:B------:R-:W-:Y:S02]  /*0a80*/  @P1 STL [R13+-0x8], R20 ;  /* 0xfffff8140d001387 */ /* 0x000fe40000100800 */
[----:B------:R-:W-:Y:S02]  /*0a90*/  IMAD.X R3, RZ, RZ, R3, P0 ;  /* 0x000000ffff037224 */ /* 0x000fe400000e0603 */
[----:B------:R-:W-:Y:S02]  /*0aa0*/  @!P3 VIADD R26, R15, 0x1 ;  /* 0x000000010f1ab836 */ /* 0x000fe40000000000 */
[----:B------:R-:W-:-:S05]  /*0ab0*/  @!P1 VIADD R20, R22, 0x1 ;  /* 0x0000000116149836 */ /* 0x000fca0000000000 */
[----:B------:R-:W-:Y:S01]  /*0ac0*/  @P2 VIMNMX R22, PT, PT, R23, R20, !PT ;  /* 0x0000001417162248 */ /* 0x000fe20007fe0100 */
[----:B------:R-:W-:Y:S01]  /*0ad0*/  @!P1 STL [R13+-0x8], R20 ;  /* 0xfffff8140d009387 */ /* 0x000fe20000100800 */
[----:B------:R-:W-:-:S03]  /*0ae0*/  ISETP.NE.AND P1, PT, R14, RZ, PT ;  /* 0x000000ff0e00720c */ /* 0x000fc60003f25270 */
[----:B------:R-:W-:Y:S01]  /*0af0*/  @P2 STL [R13+-0x4], R22 ;  /* 0xfffffc160d002387 */ /* 0x000fe20000100800 */
[----:B------:R-:W-:-:S05]  /*0b00*/  @!P2 VIADD R22, R24, 0x1 ;  /* 0x000000011816a836 */ /* 0x000fca0000000000 */
[----:B------:R-:W-:Y:S01]  /*0b10*/  @P3 VIMNMX R24, PT, PT, R25, R22, !PT ;  /* 0x0000001619183248 */ /* 0x000fe20007fe0100 */
[----:B------:R-:W-:Y:S04]  /*0b20*/  @!P2 STL [R13+-0x4], R22 ;  /* 0xfffffc160d00a387 */ /* 0x000fe80000100800 */
[----:B------:R-:W-:Y:S04]  /*0b30*/  @P3 STL [R13], R24 ;  /* 0x000000180d003387 */ /* 0x000fe80000100800 */
[----:B------:R0:W-:Y:S02]  /*0b40*/  @!P3 STL [R13], R26 ;  /* 0x0000001a0d00b387 */ /* 0x0001e40000100800 */
[----:B0-----:R-:W-:Y:S01]  /*0b50*/  VIADD R13, R13, 0x10 ;  /* 0x000000100d0d7836 */ /* 0x001fe20000000000 */
[----:B------:R-:W-:Y:S06]  /*0b60*/  @P1 BRA `(.L_x_18) ;  /* 0xfffffffc00601947 */ /* 0x000fec000383ffff */
[----:B------:R-:W-:Y:S05]  /*0b70*/  BSYNC.RECONVERGENT B2 ;  /* 0x0000000000027941 */ /* 0x000fea0003800200 */
.L_x_17:
[----:B------:R-:W-:-:S07]  /*0b80*/  VIADD R13, R12, 0x1 ;  /* 0x000000010c0d7836 */ /* 0x000fce0000000000 */
.L_x_16:
[----:B------:R-:W-:Y:S05]  /*0b90*/  BSYNC.RECONVERGENT B1 ;  /* 0x0000000000017941 */ /* 0x000fea0003800200 */
.L_x_15:
[----:B------:R-:W-:-:S13]  /*0ba0*/  ISETP.NE.AND P0, PT, R18, RZ, PT ;  /* 0x000000ff1200720c */ /* 0x000fda0003f05270 */
[----:B------:R-:W-:Y:S05]  /*0bb0*/  @!P0 BRA `(.L_x_14) ;  /* 0x0000000000a08947 */ /* 0x000fea0003800000 */
[----:B------:R-:W-:-:S04]  /*0bc0*/  IADD3 R2, P0, PT, R13, R0, RZ ;  /* 0x000000000d027210 */ /* 0x000fc80007f1e0ff */
[----:B------:R-:W-:-:S05]  /*0bd0*/  LEA.HI.X.SX32 R3, R13, R4, 0x1, P0 ;  /* 0x000000040d037211 */ /* 0x000fca00000f0eff */
[----:B------:R-:W2:Y:S02]  /*0be0*/  LDG.E.U8 R12, desc[UR6][R2.64+-0x1] ;  /* 0xffffff06020c7981 */ /* 0x000ea4000c1e1100 */
[----:B--2--5:R-:W-:Y:S01]  /*0bf0*/  ISETP.NE.AND P0, PT, R11, R12, PT ;  /* 0x0000000c0b00720c */ /* 0x024fe20003f05270 */
[----:B------:R-:W-:-:S04]  /*0c00*/  IMAD R12, R10, 0x404, R1 ;  /* 0x000004040a0c7824 */ /* 0x000fc800078e0201 */
[----:B------:R-:W-:-:S08]  /*0c10*/  IMAD R15, R13, 0x4, R12 ;  /* 0x000000040d0f7824 */ /* 0x000fd000078e020c */
[----:B------:R-:W-:Y:S01]  /*0c20*/  @P0 IMAD.MOV.U32 R14, RZ, RZ, R15 ;  /* 0x000000ffff0e0224 */ /* 0x000fe200078e000f */
[----:B------:R-:W2:Y:S04]  /*0c30*/  @P0 LDL R19, [R15+-0x4] ;  /* 0xfffffc000f130983 */ /* 0x000ea80000100800 */
[----:B------:R-:W2:Y:S02]  /*0c40*/  @P0 LDL R16, [R14+-0x404] ;  /* 0xfffbfc000e100983 */ /* 0x000ea40000100800 */
[----:B--2---:R-:W-:-:S05]  /*0c50*/  @P0 VIMNMX R19, PT, PT, R16, R19, !PT ;  /* 0x0000001310130248 */ /* 0x004fca0007fe0100 */
[----:B------:R0:W-:Y:S04]  /*0c60*/  @P0 STL [R14], R19 ;  /* 0x000000130e000387 */ /* 0x0001e80000100800 */
[----:B------:R-:W2:Y:S01]  /*0c70*/  @!P0 LDL R16, [R15+-0x408] ;  /* 0xfffbf8000f108983 */ /* 0x000ea20000100800 */
[----:B------:R-:W-:Y:S02]  /*0c80*/  @!P0 IMAD.MOV.U32 R14, RZ, RZ, R15 ;  /* 0x000000ffff0e8224 */ /* 0x000fe400078e000f */
[----:B--2---:R-:W-:-:S05]  /*0c90*/  @!P0 VIADD R19, R16, 0x1 ;  /* 0x0000000110138836 */ /* 0x004fca0000000000 */
[----:B------:R0:W-:Y:S01]  /*0ca0*/  @!P0 STL [R14], R19 ;  /* 0x000000130e008387 */ /* 0x0001e20000100800 */
[----:B------:R-:W-:-:S13]  /*0cb0*/  ISETP.NE.AND P0, PT, R18, 0x1, PT ;  /* 0x000000011200780c */ /* 0x000fda0003f05270 */
[----:B0-----:R-:W-:Y:S05]  /*0cc0*/  @!P0 BRA `(.L_x_14) ;  /* 0x00000000005c8947 */ /* 0x001fea0003800000 */
[----:B------:R-:W2:Y:S01]  /*0cd0*/  LDG.E.U8 R16, desc[UR6][R2.64] ;  /* 0x0000000602107981 */ /* 0x000ea2000c1e1100 */
[----:B------:R-:W-:-:S04]  /*0ce0*/  VIADD R21, R13, 0x1 ;  /* 0x000000010d157836 */ /* 0x000fc80000000000 */
[----:B------:R-:W-:Y:S01]  /*0cf0*/  IMAD R21, R21, 0x4, R12 ;  /* 0x0000000415157824 */ /* 0x000fe200078e020c */
[----:B--2---:R-:W-:-:S13]  /*0d00*/  ISETP.NE.AND P0, PT, R11, R16, PT ;  /* 0x000000100b00720c */ /* 0x004fda0003f05270 */
[----:B------:R-:W2:Y:S02]  /*0d10*/  @P0 LDL R16, [R21+-0x404] ;  /* 0xfffbfc0015100983 */ /* 0x000ea40000100800 */
[----:B--2---:R-:W-:-:S05]  /*0d20*/  @P0 VIMNMX R16, PT, PT, R16, R19, !PT ;  /* 0x0000001310100248 */ /* 0x004fca0007fe0100 */
[----:B------:R0:W-:Y:S04]  /*0d30*/  @P0 STL [R21], R16 ;  /* 0x0000001015000387 */ /* 0x0001e80000100800 */
[----:B------:R-:W2:Y:S02]  /*0d40*/  @!P0 LDL R19, [R15+-0x404] ;  /* 0xfffbfc000f138983 */ /* 0x000ea40000100800 */
[----:B--2---:R-:W-:-:S05]  /*0d50*/  @!P0 VIADD R20, R19, 0x1 ;  /* 0x0000000113148836 */ /* 0x004fca0000000000 */
[----:B------:R0:W-:Y:S01]  /*0d60*/  @!P0 STL [R21], R20 ;  /* 0x0000001415008387 */ /* 0x0001e20000100800 */
[----:B------:R-:W-:-:S13]  /*0d70*/  ISETP.NE.AND P0, PT, R18, 0x2, PT ;  /* 0x000000021200780c */ /* 0x000fda0003f05270 */
[----:B0-----:R-:W-:Y:S05]  /*0d80*/  @!P0 BRA `(.L_x_14) ;  /* 0x00000000002c8947 */ /* 0x001fea0003800000 */
[----:B------:R-:W2:Y:S01]  /*0d90*/  LDG.E.U8 R2, desc[UR6][R2.64+0x1] ;  /* 0x0000010602027981 */ /* 0x000ea2000c1e1100 */
[----:B------:R-:W-:Y:S01]  /*0da0*/  VIADD R12, R12, 0xfffffbfc ;  /* 0xfffffbfc0c0c7836 */ /* 0x000fe20000000000 */
[----:B--2---:R-:W-:-:S13]  /*0db0*/  ISETP.NE.AND P0, PT, R11, R2, PT ;  /* 0x000000020b00720c */ /* 0x004fda0003f05270 */
[----:B------:R-:W-:Y:S02]  /*0dc0*/  @P0 IMAD R13, R13, 0x4, R12 ;  /* 0x000000040d0d0824 */ /* 0x000fe400078e020c */
[----:B------:R-:W2:Y:S04]  /*0dd0*/  @P0 LDL R12, [R15+0x4] ;  /* 0x000004000f0c0983 */ /* 0x000ea80000100800 */
[----:B------:R-:W2:Y:S02]  /*0de0*/  @P0 LDL R11, [R13+0x8] ;  /* 0x000008000d0b0983 */ /* 0x000ea40000100800 */
[----:B--2---:R-:W-:-:S05]  /*0df0*/  @P0 VIMNMX R12, PT, PT, R11, R12, !PT ;  /* 0x0000000c0b0c0248 */ /* 0x004fca0007fe0100 */
[----:B------:R0:W-:Y:S04]  /*0e00*/  @P0 STL [R13+0x40c], R12 ;  /* 0x00040c0c0d000387 */ /* 0x0001e80000100800 */
[----:B------:R-:W2:Y:S02]  /*0e10*/  @!P0 LDL R11, [R15+-0x400] ;  /* 0xfffc00000f0b8983 */ /* 0x000ea40000100800 */
[----:B--2---:R-:W-:-:S05]  /*0e20*/  @!P0 VIADD R11, R11, 0x1 ;  /* 0x000000010b0b8836 */ /* 0x004fca0000000000 */
[----:B------:R0:W-:Y:S02]  /*0e30*/  @!P0 STL [R14+0x8], R11 ;  /* 0x0000080b0e008387 */ /* 0x0001e40000100800 */
.L_x_14:
[----:B------:R-:W-:Y:S05]  /*0e40*/  BSYNC.RECONVERGENT B0 ;  /* 0x0000000000007941 */ /* 0x000fea0003800200 */
.L_x_13:
[----:B------:R-:W2:Y:S02]  /*0e50*/  LDC R3, c[0x0][0x398] ;  /* 0x0000e600ff037b82 */ /* 0x000ea40000000800 */
[C---:B--2---:R-:W-:Y:S01]  /*0e60*/  ISETP.NE.AND P0, PT, R10.reuse, R3, PT ;  /* 0x000000030a00720c */ /* 0x044fe20003f05270 */
[----:B------:R-:W-:-:S12]  /*0e70*/  VIADD R10, R10, 0x1 ;  /* 0x000000010a0a7836 */ /* 0x000fd80000000000 */
[----:B------:R-:W-:Y:S05]  /*0e80*/  @P0 BRA `(.L_x_19) ;  /* 0xfffffff800480947 */ /* 0x000fea000383ffff */
.L_x_12:
[----:B------:R-:W-:Y:S01]  /*0e90*/  IMAD R0, R3, 0x404, R1 ;  /* 0x0000040403007824 */ /* 0x000fe200078e0201 */
[----:B------:R-:W4:Y:S03]  /*0ea0*/  LDCU UR5, c[0x0][0x39c] ;  /* 0x00007380ff0577ac */ /* 0x000f260008000800 */
[----:B------:R-:W-:-:S05]  /*0eb0*/  IMAD R0, R5, 0x4, R0 ;  /* 0x0000000405007824 */ /* 0x000fca00078e0200 */
[----:B------:R-:W4:Y:S02]  /*0ec0*/  LDL R10, [R0] ;  /* 0x00000000000a7983 */ /* 0x000f240000100800 */
[----:B----4-:R-:W-:-:S13]  /*0ed0*/  ISETP.GE.AND P0, PT, R10, UR5, PT ;  /* 0x000000050a007c0c */ /* 0x010fda000bf06270 */
[----:B------:R-:W-:Y:S05]  /*0ee0*/  @!P0 EXIT ;  /* 0x000000000000894d */ /* 0x000fea0003800000 */
[----:B------:R-:W4:Y:S01]  /*0ef0*/  LDCU.64 UR6, c[0x0][0x380] ;  /* 0x00007000ff0677ac */ /* 0x000f220008000a00 */
[----:B------:R-:W-:Y:S01]  /*0f00*/  MOV R0, 0x0 ;  /* 0x0000000000007802 */ /* 0x000fe20000000f00 */
[----:B------:R0:W-:Y:S03]  /*0f10*/  STL [R1+0x20610], R10 ;  /* 0x0206100a01007387 */ /* 0x0001e60000100800 */
[----:B------:R0:W0:Y:S01]  /*0f20*/  LDC.64 R2, c[0x4][R0] ;  /* 0x0100000000027b82 */ /* 0x0000220000000a00 */
[----:B----4-:R-:W-:-:S04]  /*0f30*/  IADD3 R8, P0, PT, R8, UR6, RZ ;  /* 0x0000000608087c10 */ /* 0x010fc8000ff1e0ff */
[----:B------:R-:W-:Y:S01]  /*0f40*/  IADD3.X R9, PT, PT, R17, UR7, RZ, P0, !PT ;  /* 0x0000000711097c10 */ /* 0x000fe200087fe4ff */
[----:B------:R-:W4:Y:S01]  /*0f50*/  LDCU.64 UR6, c[0x4][0x8] ;  /* 0x01000100ff0677ac */ /* 0x000f220008000a00 */
[----:B-1----:R-:W-:-:S03]  /*0f60*/  IADD3 R6, P0, P1, R1, 0x20610, R6 ;  /* 0x0002061001067810 */ /* 0x002fc6000791e006 */
[----:B------:R1:W-:Y:S01]  /*0f70*/  STL.64 [R1+0x20618], R8 ;  /* 0x0206180801007387 */ /* 0x0003e20000100a00 */
[----:B0-23--:R-:W-:Y:S01]  /*0f80*/  IADD3.X R7, PT, PT, RZ, UR4, RZ, P0, P1 ;  /* 0x00000004ff077c10 */ /* 0x00dfe200087e24ff */
[----:B----4-:R-:W-:Y:S02]  /*0f90*/  IMAD.U32 R4, RZ, RZ, UR6 ;  /* 0x00000006ff047e24 */ /* 0x010fe4000f8e00ff */
[----:B-1----:R-:W-:-:S07]  /*0fa0*/  IMAD.U32 R5, RZ, RZ, UR7 ;  /* 0x00000007ff057e24 */ /* 0x002fce000f8e00ff */
[----:B------:R-:W-:-:S07]  /*0fb0*/  LEPC R20, `(.L_x_20) ;  /* 0x000000001014794e */ /* 0x000fce0000000000 */
[----:B-----5:R-:W-:Y:S05]  /*0fc0*/  CALL.ABS.NOINC R2 ;  /* 0x0000000002007343 */ /* 0x020fea0003c00000 */
.L_x_20:
[----:B------:R-:W-:Y:S05]  /*0fd0*/  EXIT ;  /* 0x000000000000794d */ /* 0x000fea0003800000 */
.L_x_21:
[----:B------:R-:W-:-:S00]  /*0fe0*/  BRA `(.L_x_21) ;  /* 0xfffffffc00fc7947 */ /* 0x000fc0000383ffff */
[----:B------:R-:W-:-:S00]  /*0ff0*/  NOP ;  /* 0x0000000000007918 */ /* 0x000fc00000000000 */
        /* <DEDUP_REMOVED lines=8> */
.L_x_22:


//--------------------- .nv.global.init           --------------------------
	.section	.nv.global.init,"aw",@progbits
.nv.global.init:
	.type		$str,@object
	.size		$str,(.L_0 - $str)
$str:
        /*0000*/ 	.byte	0x4d, 0x61, 0x74, 0x63, 0x68, 0x20, 0x28, 0x4c, 0x43, 0x53, 0x3d, 0x25, 0x64, 0x29, 0x3a, 0x20
        /*0010*/ 	.byte	0x25, 0x73, 0x0a, 0x00
.L_0:


//--------------------- .nv.shared.reserved.0     --------------------------
	.section	.nv.shared.reserved.0,"aw",@nobits
	.weak		__nv_reservedSMEM_offset_0_alias
	.size		__nv_reservedSMEM_offset_0_alias, 0, 64
	.other		__nv_reservedSMEM_offset_0_alias,@"STO_CUDA_RESERVED_SHARED STV_DEFAULT"
__nv_reservedSMEM_offset_0_alias:
	.zero		0
	.zero		64


//--------------------- .nv.constant0._Z9lcsSearchPciS_ii --------------------------
	.section	.nv.constant0._Z9lcsSearchPciS_ii,"a",@progbits
	.sectionflags	@""
	.align	4
.nv.constant0._Z9lcsSearchPciS_ii:
	.zero		928


//--------------------- SYMBOLS --------------------------

	.type		.nv.reservedSmem.offset0,@object
	.size		.nv.reservedSmem.offset0,0x4
	.type		vprintf,@function
